//
// Generated by NVIDIA NVVM Compiler
//
// Compiler Build ID: CL-36424714
// Cuda compilation tools, release 13.0, V13.0.88
// Based on NVVM 20.0.0
//

.version 9.0
.target sm_100
.address_size 64

	// .globl	default_function_kernel0
// _ZZ24default_function_kernel0E15pad_temp_shared has been demoted
// _ZZ24default_function_kernel0E13kernel_shared has been demoted

.visible .entry default_function_kernel0(
	.param .u64 .ptr .align 1 default_function_kernel0_param_0,
	.param .u64 .ptr .align 1 default_function_kernel0_param_1,
	.param .u64 .ptr .align 1 default_function_kernel0_param_2
)
{
	.reg .pred 	%p<19>;
	.reg .b32 	%r<71>;
	.reg .b32 	%f<118>;
	.reg .b64 	%rd<16>;
	// demoted variable
	.shared .align 4 .b8 _ZZ24default_function_kernel0E15pad_temp_shared[1536];
	// demoted variable
	.shared .align 4 .b8 _ZZ24default_function_kernel0E13kernel_shared[18432];
	mov.u32 	%r20, %ctaid.y;
	shl.b32 	%r21, %r20, 1;
	mov.u32 	%r1, %tid.z;
	shl.b32 	%r22, %r1, 1;
	mov.u32 	%r2, %tid.y;
	add.s32 	%r23, %r22, %r2;
	and.b32  	%r24, %r23, 3;
	or.b32  	%r25, %r24, %r21;
	setp.ne.s32 	%p6, %r25, 0;
	add.s32 	%r26, %r21, %r24;
	setp.lt.u32 	%p7, %r26, 57;
	and.pred  	%p8, %p6, %p7;
	mov.u32 	%r28, %ctaid.x;
	shl.b32 	%r3, %r28, 2;
	mov.u32 	%r4, %tid.x;
	mad.lo.s32 	%r29, %r4, 3, %r3;
	mul.lo.s32 	%r5, %r20, 112;
	mul.lo.s32 	%r31, %r1, 288;
	mad.lo.s32 	%r32, %r2, 72, %r31;
	mad.lo.s32 	%r6, %r4, 36, %r32;
	add.s32 	%r33, %r29, -1;
	setp.lt.u32 	%p9, %r33, 56;
	and.pred  	%p1, %p8, %p9;
	setp.lt.u32 	%p10, %r29, 56;
	and.pred  	%p2, %p8, %p10;
	setp.lt.u32 	%p11, %r29, 55;
	and.pred  	%p3, %p8, %p11;
	shl.b32 	%r34, %r4, 2;
	mad.lo.s32 	%r35, %r2, 24, %r34;
	mov.u32 	%r36, _ZZ24default_function_kernel0E15pad_temp_shared;
	add.s32 	%r7, %r36, %r35;
	mov.u32 	%r37, _ZZ24default_function_kernel0E13kernel_shared;
	mad.lo.s32 	%r38, %r1, 576, %r37;
	add.s32 	%r8, %r38, 72;
	mov.f32 	%f116, 0f00000000;
	mov.b32 	%r67, 0;
	mov.pred 	%p18, -1;
	not.pred 	%p12, %p1;
	not.pred 	%p13, %p2;
	not.pred 	%p14, %p3;
	mov.f32 	%f117, %f116;
$L__BB0_1:
	mov.pred 	%p4, %p18;
	ld.param.u64 	%rd13, [default_function_kernel0_param_0];
	bar.sync 	0;
	mad.lo.s32 	%r39, %r4, 3, %r3;
	add.s32 	%r40, %r5, %r39;
	shl.b32 	%r41, %r1, 1;
	add.s32 	%r42, %r41, %r2;
	shr.u32 	%r43, %r42, 2;
	mad.lo.s32 	%r44, %r43, 3136, %r40;
	and.b32  	%r45, %r42, 3;
	mad.lo.s32 	%r46, %r45, 56, %r44;
	mad.lo.s32 	%r47, %r67, 50176, %r46;
	add.s32 	%r48, %r47, -57;
	cvta.to.global.u64 	%rd5, %rd13;
	mul.wide.s32 	%rd6, %r48, 4;
	add.s64 	%rd1, %rd5, %rd6;
	mov.f32 	%f111, 0f00000000;
	@%p12 bra 	$L__BB0_3;
	ld.global.nc.f32 	%f111, [%rd1];
$L__BB0_3:
	mul.lo.s32 	%r49, %r2, 6;
	mad.lo.s32 	%r50, %r1, 12, %r49;
	mad.lo.s32 	%r51, %r4, 3, %r50;
	shl.b32 	%r52, %r51, 2;
	mov.u32 	%r53, _ZZ24default_function_kernel0E15pad_temp_shared;
	add.s32 	%r10, %r53, %r52;
	st.shared.f32 	[%r10], %f111;
	mov.f32 	%f112, 0f00000000;
	@%p13 bra 	$L__BB0_5;
	ld.global.nc.f32 	%f112, [%rd1+4];
$L__BB0_5:
	st.shared.f32 	[%r10+4], %f112;
	mov.f32 	%f113, 0f00000000;
	@%p14 bra 	$L__BB0_7;
	ld.global.nc.f32 	%f113, [%rd1+8];
$L__BB0_7:
	ld.param.u64 	%rd14, [default_function_kernel0_param_1];
	st.shared.f32 	[%r10+8], %f113;
	mad.lo.s32 	%r55, %r67, 144, %r6;
	cvta.to.global.u64 	%rd7, %rd14;
	mul.wide.u32 	%rd8, %r55, 4;
	add.s64 	%rd9, %rd7, %rd8;
	ld.global.nc.f32 	%f19, [%rd9];
	mad.lo.s32 	%r56, %r1, -144, %r6;
	shl.b32 	%r57, %r56, 2;
	mov.u32 	%r58, _ZZ24default_function_kernel0E13kernel_shared;
	add.s32 	%r59, %r58, %r57;
	st.shared.f32 	[%r59], %f19;
	ld.global.nc.f32 	%f20, [%rd9+4];
	st.shared.f32 	[%r59+4], %f20;
	ld.global.nc.f32 	%f21, [%rd9+8];
	st.shared.f32 	[%r59+8], %f21;
	ld.global.nc.f32 	%f22, [%rd9+12];
	st.shared.f32 	[%r59+12], %f22;
	ld.global.nc.f32 	%f23, [%rd9+16];
	st.shared.f32 	[%r59+16], %f23;
	ld.global.nc.f32 	%f24, [%rd9+20];
	st.shared.f32 	[%r59+20], %f24;
	ld.global.nc.f32 	%f25, [%rd9+24];
	st.shared.f32 	[%r59+24], %f25;
	ld.global.nc.f32 	%f26, [%rd9+28];
	st.shared.f32 	[%r59+28], %f26;
	ld.global.nc.f32 	%f27, [%rd9+32];
	st.shared.f32 	[%r59+32], %f27;
	ld.global.nc.f32 	%f28, [%rd9+36];
	st.shared.f32 	[%r59+36], %f28;
	ld.global.nc.f32 	%f29, [%rd9+40];
	st.shared.f32 	[%r59+40], %f29;
	ld.global.nc.f32 	%f30, [%rd9+44];
	st.shared.f32 	[%r59+44], %f30;
	ld.global.nc.f32 	%f31, [%rd9+48];
	st.shared.f32 	[%r59+48], %f31;
	ld.global.nc.f32 	%f32, [%rd9+52];
	st.shared.f32 	[%r59+52], %f32;
	ld.global.nc.f32 	%f33, [%rd9+56];
	st.shared.f32 	[%r59+56], %f33;
	ld.global.nc.f32 	%f34, [%rd9+60];
	st.shared.f32 	[%r59+60], %f34;
	ld.global.nc.f32 	%f35, [%rd9+64];
	st.shared.f32 	[%r59+64], %f35;
	ld.global.nc.f32 	%f36, [%rd9+68];
	st.shared.f32 	[%r59+68], %f36;
	ld.global.nc.f32 	%f37, [%rd9+72];
	st.shared.f32 	[%r59+72], %f37;
	ld.global.nc.f32 	%f38, [%rd9+76];
	st.shared.f32 	[%r59+76], %f38;
	ld.global.nc.f32 	%f39, [%rd9+80];
	st.shared.f32 	[%r59+80], %f39;
	ld.global.nc.f32 	%f40, [%rd9+84];
	st.shared.f32 	[%r59+84], %f40;
	ld.global.nc.f32 	%f41, [%rd9+88];
	st.shared.f32 	[%r59+88], %f41;
	ld.global.nc.f32 	%f42, [%rd9+92];
	st.shared.f32 	[%r59+92], %f42;
	ld.global.nc.f32 	%f43, [%rd9+96];
	st.shared.f32 	[%r59+96], %f43;
	ld.global.nc.f32 	%f44, [%rd9+100];
	st.shared.f32 	[%r59+100], %f44;
	ld.global.nc.f32 	%f45, [%rd9+104];
	st.shared.f32 	[%r59+104], %f45;
	ld.global.nc.f32 	%f46, [%rd9+108];
	st.shared.f32 	[%r59+108], %f46;
	ld.global.nc.f32 	%f47, [%rd9+112];
	st.shared.f32 	[%r59+112], %f47;
	ld.global.nc.f32 	%f48, [%rd9+116];
	st.shared.f32 	[%r59+116], %f48;
	ld.global.nc.f32 	%f49, [%rd9+120];
	st.shared.f32 	[%r59+120], %f49;
	ld.global.nc.f32 	%f50, [%rd9+124];
	st.shared.f32 	[%r59+124], %f50;
	ld.global.nc.f32 	%f51, [%rd9+128];
	st.shared.f32 	[%r59+128], %f51;
	ld.global.nc.f32 	%f52, [%rd9+132];
	st.shared.f32 	[%r59+132], %f52;
	ld.global.nc.f32 	%f53, [%rd9+136];
	st.shared.f32 	[%r59+136], %f53;
	ld.global.nc.f32 	%f54, [%rd9+140];
	st.shared.f32 	[%r59+140], %f54;
	bar.sync 	0;
	mov.b32 	%r68, 0;
$L__BB0_8:
	mad.lo.s32 	%r12, %r68, 384, %r7;
	mad.lo.s32 	%r69, %r68, 144, %r8;
	mov.b32 	%r70, 192;
$L__BB0_9:
	add.s32 	%r61, %r12, %r70;
	ld.shared.f32 	%f55, [%r61+-192];
	ld.shared.f32 	%f56, [%r61+-184];
	ld.shared.f32 	%f57, [%r61+-96];
	ld.shared.f32 	%f58, [%r61+-88];
	ld.shared.f32 	%f59, [%r61];
	ld.shared.f32 	%f60, [%r61+8];
	ld.shared.f32 	%f61, [%r61+96];
	ld.shared.f32 	%f62, [%r61+104];
	ld.shared.f32 	%f63, [%r69+-72];
	ld.shared.f32 	%f64, [%r69+-36];
	ld.shared.f32 	%f65, [%r69];
	ld.shared.f32 	%f66, [%r69+36];
	fma.rn.f32 	%f67, %f55, %f63, %f116;
	fma.rn.f32 	%f68, %f56, %f63, %f117;
	fma.rn.f32 	%f69, %f57, %f64, %f67;
	fma.rn.f32 	%f70, %f58, %f64, %f68;
	fma.rn.f32 	%f71, %f59, %f65, %f69;
	fma.rn.f32 	%f72, %f60, %f65, %f70;
	fma.rn.f32 	%f73, %f61, %f66, %f71;
	fma.rn.f32 	%f74, %f62, %f66, %f72;
	ld.shared.f32 	%f75, [%r61+-188];
	ld.shared.f32 	%f76, [%r61+-180];
	ld.shared.f32 	%f77, [%r61+-92];
	ld.shared.f32 	%f78, [%r61+-84];
	ld.shared.f32 	%f79, [%r61+4];
	ld.shared.f32 	%f80, [%r61+12];
	ld.shared.f32 	%f81, [%r61+100];
	ld.shared.f32 	%f82, [%r61+108];
	ld.shared.f32 	%f83, [%r69+-68];
	ld.shared.f32 	%f84, [%r69+-32];
	ld.shared.f32 	%f85, [%r69+4];
	ld.shared.f32 	%f86, [%r69+40];
	fma.rn.f32 	%f87, %f75, %f83, %f73;
	fma.rn.f32 	%f88, %f76, %f83, %f74;
	fma.rn.f32 	%f89, %f77, %f84, %f87;
	fma.rn.f32 	%f90, %f78, %f84, %f88;
	fma.rn.f32 	%f91, %f79, %f85, %f89;
	fma.rn.f32 	%f92, %f80, %f85, %f90;
	fma.rn.f32 	%f93, %f81, %f86, %f91;
	fma.rn.f32 	%f94, %f82, %f86, %f92;
	ld.shared.f32 	%f95, [%r61+-176];
	ld.shared.f32 	%f96, [%r61+-80];
	ld.shared.f32 	%f97, [%r61+16];
	ld.shared.f32 	%f98, [%r61+112];
	ld.shared.f32 	%f99, [%r69+-64];
	ld.shared.f32 	%f100, [%r69+-28];
	ld.shared.f32 	%f101, [%r69+8];
	ld.shared.f32 	%f102, [%r69+44];
	fma.rn.f32 	%f103, %f56, %f99, %f93;
	fma.rn.f32 	%f104, %f95, %f99, %f94;
	fma.rn.f32 	%f105, %f58, %f100, %f103;
	fma.rn.f32 	%f106, %f96, %f100, %f104;
	fma.rn.f32 	%f107, %f60, %f101, %f105;
	fma.rn.f32 	%f108, %f97, %f101, %f106;
	fma.rn.f32 	%f116, %f62, %f102, %f107;
	fma.rn.f32 	%f117, %f98, %f102, %f108;
	add.s32 	%r70, %r70, 24;
	add.s32 	%r69, %r69, 12;
	setp.ne.s32 	%p15, %r70, 264;
	@%p15 bra 	$L__BB0_9;
	add.s32 	%r68, %r68, 1;
	setp.ne.s32 	%p16, %r68, 4;
	@%p16 bra 	$L__BB0_8;
	mov.b32 	%r67, 1;
	mov.pred 	%p18, 0;
	@%p4 bra 	$L__BB0_1;
	ld.param.u64 	%rd15, [default_function_kernel0_param_2];
	cvta.to.global.u64 	%rd10, %rd15;
	add.s32 	%r63, %r5, %r4;
	mad.lo.s32 	%r64, %r1, 3136, %r63;
	mad.lo.s32 	%r65, %r2, 56, %r64;
	add.s32 	%r66, %r65, %r3;
	mul.wide.u32 	%rd11, %r66, 4;
	add.s64 	%rd12, %rd10, %rd11;
	st.global.f32 	[%rd12], %f116;
	st.global.f32 	[%rd12+8], %f117;
	ret;

}


// ===== COMPILED SASS (sm_100) =====

	.target	sm_100

	.elftype	@"ET_EXEC"


//--------------------- .note.nv.tkinfo           --------------------------
	.section	.note.nv.tkinfo,"",@"SHT_NOTE"
	.sectionflags	@"SHF_NOTE_NV_TKINFO"
	.tkinfo
        /*0018*/ 	.word	0x00000002
        /*0030*/ 	.string	""
        /*0030*/ 	.string	"ptxas"
        /*0030*/ 	.string	"Cuda compilation tools, release 13.0, V13.0.88"
        /*0030*/ 	.string	"Build cuda_13.0.r13.0/compiler.36424714_0"
        /*0030*/ 	.string	"-arch sm_100 -m 64 "



//--------------------- .note.nv.cuinfo           --------------------------
	.section	.note.nv.cuinfo,"",@"SHT_NOTE"
	.sectionflags	@"SHF_NOTE_NV_CUINFO"
        /*0018*/ 	.short	0x0002
        /*001a*/ 	.short	0x0064
        /*001c*/ 	.short	0x0082
	.zero		2


//--------------------- .nv.info                  --------------------------
	.section	.nv.info,"",@"SHT_CUDA_INFO"
	.align	4


	//----- nvinfo : EIATTR_REGCOUNT
	.align		4
        /*0000*/ 	.byte	0x04, 0x2f
        /*0002*/ 	.short	(.L_1 - .L_0)
	.align		4
.L_0:
        /*0004*/ 	.word	index@(default_function_kernel0)
        /*0008*/ 	.word	0x0000002c


	//----- nvinfo : EIATTR_FRAME_SIZE
	.align		4
.L_1:
        /*000c*/ 	.byte	0x04, 0x11
        /*000e*/ 	.short	(.L_3 - .L_2)
	.align		4
.L_2:
        /*0010*/ 	.word	index@(default_function_kernel0)
        /*0014*/ 	.word	0x00000000


	//----- nvinfo : EIATTR_MIN_STACK_SIZE
	.align		4
.L_3:
        /*0018*/ 	.byte	0x04, 0x12
        /*001a*/ 	.short	(.L_5 - .L_4)
	.align		4
.L_4:
        /*001c*/ 	.word	index@(default_function_kernel0)
        /*0020*/ 	.word	0x00000000
.L_5:


//--------------------- .nv.compat                --------------------------
	.section	.nv.compat,"",@"SHT_CUDA_COMPAT_INFO"
	.align	4
        /*0000*/ 	.byte	0x02, 0x09, 0x00, 0x00, 0x02, 0x02, 0x01, 0x00, 0x02, 0x05, 0x05, 0x00, 0x03, 0x07, 0x01, 0x01
        /*0010*/ 	.byte	0x02, 0x03, 0x00, 0x00, 0x02, 0x06, 0x01, 0x00, 0x04, 0x0b, 0x08, 0x00, 0x09, 0x00, 0x00, 0x00
        /*0020*/ 	.byte	0x00, 0x00, 0x00, 0x00


//--------------------- .nv.info.default_function_kernel0 --------------------------
	.section	.nv.info.default_function_kernel0,"",@"SHT_CUDA_INFO"
	.sectionflags	@""
	.align	4


	//----- nvinfo : EIATTR_CUDA_API_VERSION
	.align		4
        /*0000*/ 	.byte	0x04, 0x37
        /*0002*/ 	.short	(.L_7 - .L_6)
.L_6:
        /*0004*/ 	.word	0x00000082


	//----- nvinfo : EIATTR_KPARAM_INFO
	.align		4
.L_7:
        /*0008*/ 	.byte	0x04, 0x17
        /*000a*/ 	.short	(.L_9 - .L_8)
.L_8:
        /*000c*/ 	.word	0x00000000
        /*0010*/ 	.short	0x0002
        /*0012*/ 	.short	0x0010
        /*0014*/ 	.byte	0x00, 0xf5, 0x21, 0x00


	//----- nvinfo : EIATTR_KPARAM_INFO
	.align		4
.L_9:
        /*0018*/ 	.byte	0x04, 0x17
        /*001a*/ 	.short	(.L_11 - .L_10)
.L_10:
        /*001c*/ 	.word	0x00000000
        /*0020*/ 	.short	0x0001
        /*0022*/ 	.short	0x0008
        /*0024*/ 	.byte	0x00, 0xf5, 0x21, 0x00


	//----- nvinfo : EIATTR_KPARAM_INFO
	.align		4
.L_11:
        /*0028*/ 	.byte	0x04, 0x17
        /*002a*/ 	.short	(.L_13 - .L_12)
.L_12:
        /*002c*/ 	.word	0x00000000
        /*0030*/ 	.short	0x0000
        /*0032*/ 	.short	0x0000
        /*0034*/ 	.byte	0x00, 0xf5, 0x21, 0x00


	//----- nvinfo : EIATTR_SPARSE_MMA_MASK
	.align		4
.L_13:
        /*0038*/ 	.byte	0x03, 0x50
        /*003a*/ 	.short	0x0000


	//----- nvinfo : EIATTR_MAXREG_COUNT
	.align		4
        /*003c*/ 	.byte	0x03, 0x1b
        /*003e*/ 	.short	0x00ff


	//----- nvinfo : EIATTR_NUM_BARRIERS
	.align		4
        /*0040*/ 	.byte	0x02, 0x4c
        /*0042*/ 	.byte	0x01
	.zero		1


	//----- nvinfo : EIATTR_MERCURY_ISA_VERSION
	.align		4
        /*0044*/ 	.byte	0x03, 0x5f
        /*0046*/ 	.short	0x0101


	//----- nvinfo : EIATTR_VRC_CTA_INIT_COUNT
	.align		4
        /*0048*/ 	.byte	0x02, 0x4a
	.zero		1
	.zero		1


	//----- nvinfo : EIATTR_EXIT_INSTR_OFFSETS
	.align		4
        /*004c*/ 	.byte	0x04, 0x1c
        /*004e*/ 	.short	(.L_15 - .L_14)


	//   ....[0]....
.L_14:
        /*0050*/ 	.word	0x00001110


	//----- nvinfo : EIATTR_CBANK_PARAM_SIZE
	.align		4
.L_15:
        /*0054*/ 	.byte	0x03, 0x19
        /*0056*/ 	.short	0x0018


	//----- nvinfo : EIATTR_PARAM_CBANK
	.align		4
        /*0058*/ 	.byte	0x04, 0x0a
        /*005a*/ 	.short	(.L_17 - .L_16)
	.align		4
.L_16:
        /*005c*/ 	.word	index@(.nv.constant0.default_function_kernel0)
        /*0060*/ 	.short	0x0380
        /*0062*/ 	.short	0x0018


	//----- nvinfo : EIATTR_SW_WAR
	.align		4
.L_17:
        /*0064*/ 	.byte	0x04, 0x36
        /*0066*/ 	.short	(.L_19 - .L_18)
.L_18:
        /*0068*/ 	.word	0x00000008
.L_19:


//--------------------- .nv.callgraph             --------------------------
	.section	.nv.callgraph,"",@"SHT_CUDA_CALLGRAPH"
	.align	4
	.sectionentsize	8
	.align		4
        /*0000*/ 	.word	0x00000000
	.align		4
        /*0004*/ 	.word	0xffffffff
	.align		4
        /*0008*/ 	.word	0x00000000
	.align		4
        /*000c*/ 	.word	0xfffffffe
	.align		4
        /*0010*/ 	.word	0x00000000
	.align		4
        /*0014*/ 	.word	0xfffffffd
	.align		4
        /*0018*/ 	.word	0x00000000
	.align		4
        /*001c*/ 	.word	0xfffffffc


//--------------------- .text.default_function_kernel0 --------------------------
	.section	.text.default_function_kernel0,"ax",@progbits
	.align	128
        .global         default_function_kernel0
        .type           default_function_kernel0,@function
        .size           default_function_kernel0,(.L_x_3 - default_function_kernel0)
        .other          default_function_kernel0,@"STO_CUDA_ENTRY STV_DEFAULT"
default_function_kernel0:
.text.default_function_kernel0:
[----:B------:R-:W-:Y:S01]  /*0000*/  LDC R1, c[0x0][0x37c] ;  /* 0x0000df00ff017b82 */ /* 0x000fe20000000800 */
[----:B------:R-:W0:Y:S01]  /*0010*/  S2R R2, SR_TID.Z ;  /* 0x0000000000027919 */ /* 0x000e220000002300 */
[----:B------:R-:W-:Y:S01]  /*0020*/  MOV R6, 0x400 ;  /* 0x0000040000067802 */ /* 0x000fe20000000f00 */
[----:B------:R-:W-:Y:S01]  /*0030*/  HFMA2 R36, -RZ, RZ, 0, 0 ;  /* 0x00000000ff247431 */ /* 0x000fe200000001ff */
[----:B------:R-:W1:Y:S01]  /*0040*/  LDCU.64 UR6, c[0x0][0x358] ;  /* 0x00006b00ff0677ac */ /* 0x000e620008000a00 */
[----:B------:R-:W0:Y:S01]  /*0050*/  S2R R3, SR_TID.Y ;  /* 0x0000000000037919 */ /* 0x000e220000002200 */
[----:B------:R-:W-:Y:S01]  /*0060*/  HFMA2 R38, -RZ, RZ, 0, 0 ;  /* 0x00000000ff267431 */ /* 0x000fe200000001ff */
[----:B------:R-:W-:Y:S01]  /*0070*/  UPLOP3.LUT UP0, UPT, UPT, UPT, UPT, 0x80, 0x8 ;  /* 0x000000000008789c */ /* 0x000fe20003f0f070 */
[----:B------:R-:W2:Y:S01]  /*0080*/  S2R R33, SR_CTAID.Y ;  /* 0x0000000000217919 */ /* 0x000ea20000002600 */
[----:B------:R-:W3:Y:S01]  /*0090*/  S2R R0, SR_TID.X ;  /* 0x0000000000007919 */ /* 0x000ee20000002100 */
[----:B------:R-:W4:Y:S01]  /*00a0*/  S2R R37, SR_CTAID.X ;  /* 0x0000000000257919 */ /* 0x000f220000002500 */
[----:B------:R-:W5:Y:S01]  /*00b0*/  S2R R7, SR_CgaCtaId ;  /* 0x0000000000077919 */ /* 0x000f620000008800 */
[----:B0-----:R-:W-:-:S02]  /*00c0*/  LEA R5, R2, R3, 0x1 ;  /* 0x0000000302057211 */ /* 0x001fc400078e08ff */
[----:B--2---:R-:W-:Y:S02]  /*00d0*/  SHF.L.U32 R4, R33, 0x1, RZ ;  /* 0x0000000121047819 */ /* 0x004fe400000006ff */
[----:B------:R-:W-:-:S04]  /*00e0*/  LOP3.LUT R5, R5, 0x3, RZ, 0xc0, !PT ;  /* 0x0000000305057812 */ /* 0x000fc800078ec0ff */
[----:B------:R-:W-:Y:S02]  /*00f0*/  LOP3.LUT P0, RZ, R5, R4, RZ, 0xfc, !PT ;  /* 0x0000000405ff7212 */ /* 0x000fe4000780fcff */
[----:B------:R-:W-:Y:S01]  /*0100*/  IADD3 R4, PT, PT, R4, R5, RZ ;  /* 0x0000000504047210 */ /* 0x000fe20007ffe0ff */
[----:B---3--:R-:W-:Y:S01]  /*0110*/  IMAD R5, R3, 0x6, R0 ;  /* 0x0000000603057824 */ /* 0x008fe200078e0200 */
[----:B----4-:R-:W-:Y:S02]  /*0120*/  SHF.L.U32 R37, R37, 0x2, RZ ;  /* 0x0000000225257819 */ /* 0x010fe400000006ff */
[----:B-----5:R-:W-:Y:S02]  /*0130*/  LEA R34, R7, R6, 0x18 ;  /* 0x0000000607227211 */ /* 0x020fe400078ec0ff */
[----:B------:R-:W-:Y:S01]  /*0140*/  IADD3 R6, PT, PT, R6, 0x600, RZ ;  /* 0x0000060006067810 */ /* 0x000fe20007ffe0ff */
[----:B------:R-:W-:Y:S01]  /*0150*/  IMAD R8, R0, 0x3, R37 ;  /* 0x0000000300087824 */ /* 0x000fe200078e0225 */
[----:B------:R-:W-:-:S02]  /*0160*/  LEA R34, R5, R34, 0x2 ;  /* 0x0000002205227211 */ /* 0x000fc400078e10ff */
[----:B------:R-:W-:Y:S02]  /*0170*/  LEA R5, R7, R6, 0x18 ;  /* 0x0000000607057211 */ /* 0x000fe400078ec0ff */
[----:B------:R-:W-:Y:S02]  /*0180*/  LEA R7, R2, R3, 0x2 ;  /* 0x0000000302077211 */ /* 0x000fe400078e10ff */
[----:B------:R-:W-:Y:S01]  /*0190*/  ISETP.LT.U32.AND P0, PT, R4, 0x39, P0 ;  /* 0x000000390400780c */ /* 0x000fe20000701070 */
[----:B------:R-:W-:Y:S01]  /*01a0*/  IMAD R32, R2, 0x240, R5 ;  /* 0x0000024002207824 */ /* 0x000fe200078e0205 */
[----:B------:R-:W-:Y:S02]  /*01b0*/  IADD3 R4, PT, PT, R8, -0x1, RZ ;  /* 0xffffffff08047810 */ /* 0x000fe40007ffe0ff */
[----:B------:R-:W-:Y:S02]  /*01c0*/  LEA R7, R7, R0, 0x1 ;  /* 0x0000000007077211 */ /* 0x000fe400078e08ff */
[----:B------:R-:W-:-:S02]  /*01d0*/  ISETP.LT.U32.AND P1, PT, R4, 0x38, P0 ;  /* 0x000000380400780c */ /* 0x000fc40000721070 */
[C---:B------:R-:W-:Y:S01]  /*01e0*/  ISETP.LT.U32.AND P2, PT, R8.reuse, 0x38, P0 ;  /* 0x000000380800780c */ /* 0x040fe20000741070 */
[----:B------:R-:W-:Y:S01]  /*01f0*/  IMAD R35, R7, 0x24, RZ ;  /* 0x0000002407237824 */ /* 0x000fe200078e02ff */
[----:B------:R-:W-:Y:S02]  /*0200*/  ISETP.LT.U32.AND P0, PT, R8, 0x37, P0 ;  /* 0x000000370800780c */ /* 0x000fe40000701070 */
[----:B-1----:R-:W-:-:S11]  /*0210*/  MOV R4, RZ ;  /* 0x000000ff00047202 */ /* 0x002fd60000000f00 */
.L_x_1:
[----:B------:R-:W-:Y:S01]  /*0220*/  LEA R5, R2, R3, 0x1 ;  /* 0x0000000302057211 */ /* 0x000fe200078e08ff */
[----:B------:R-:W-:Y:S01]  /*0230*/  IMAD R8, R0, 0x3, R37 ;  /* 0x0000000300087824 */ /* 0x000fe200078e0225 */
[----:B------:R-:W0:Y:S01]  /*0240*/  LDC.64 R6, c[0x0][0x380] ;  /* 0x0000e000ff067b82 */ /* 0x000e220000000a00 */
[----:B------:R-:W-:Y:S02]  /*0250*/  MOV R10, RZ ;  /* 0x000000ff000a7202 */ /* 0x000fe40000000f00 */
[----:B------:R-:W-:Y:S01]  /*0260*/  SHF.R.U32.HI R9, RZ, 0x2, R5 ;  /* 0x00000002ff097819 */ /* 0x000fe20000011605 */
[----:B------:R-:W-:Y:S01]  /*0270*/  IMAD R8, R33, 0x70, R8 ;  /* 0x0000007021087824 */ /* 0x000fe200078e0208 */
[----:B------:R-:W-:-:S03]  /*0280*/  LOP3.LUT R11, R5, 0x3, RZ, 0xc0, !PT ;  /* 0x00000003050b7812 */ /* 0x000fc600078ec0ff */
[----:B------:R-:W1:Y:S01]  /*0290*/  LDC.64 R30, c[0x0][0x388] ;  /* 0x0000e200ff1e7b82 */ /* 0x000e620000000a00 */
[----:B------:R-:W-:-:S04]  /*02a0*/  IMAD R8, R9, 0xc40, R8 ;  /* 0x00000c4009087824 */ /* 0x000fc800078e0208 */
[----:B------:R-:W-:Y:S02]  /*02b0*/  IMAD R9, R11, 0x38, R8 ;  /* 0x000000380b097824 */ /* 0x000fe400078e0208 */
[C---:B------:R-:W-:Y:S02]  /*02c0*/  IMAD R11, R4.reuse, 0x90, R35 ;  /* 0x00000090040b7824 */ /* 0x040fe400078e0223 */
[----:B------:R-:W-:-:S05]  /*02d0*/  IMAD R9, R4, 0xc400, R9 ;  /* 0x0000c40004097824 */ /* 0x000fca00078e0209 */
[----:B------:R-:W-:-:S05]  /*02e0*/  IADD3 R9, PT, PT, R9, -0x39, RZ ;  /* 0xffffffc709097810 */ /* 0x000fca0007ffe0ff */
[----:B0-----:R-:W-:Y:S01]  /*02f0*/  IMAD.WIDE R22, R9, 0x4, R6 ;  /* 0x0000000409167825 */ /* 0x001fe200078e0206 */
[----:B------:R-:W-:Y:S02]  /*0300*/  MOV R7, RZ ;  /* 0x000000ff00077202 */ /* 0x000fe40000000f00 */
[----:B------:R-:W-:Y:S01]  /*0310*/  MOV R9, RZ ;  /* 0x000000ff00097202 */ /* 0x000fe20000000f00 */
[----:B-1----:R-:W-:Y:S01]  /*0320*/  IMAD.WIDE.U32 R30, R11, 0x4, R30 ;  /* 0x000000040b1e7825 */ /* 0x002fe200078e001e */
[----:B------:R-:W2:Y:S04]  /*0330*/  @P0 LDG.E.CONSTANT R10, desc[UR6][R22.64+0x8] ;  /* 0x00000806160a0981 */ /* 0x000ea8000c1e9900 */
[----:B------:R-:W3:Y:S04]  /*0340*/  @P1 LDG.E.CONSTANT R7, desc[UR6][R22.64] ;  /* 0x0000000616071981 */ /* 0x000ee8000c1e9900 */
[----:B------:R-:W4:Y:S04]  /*0350*/  @P2 LDG.E.CONSTANT R9, desc[UR6][R22.64+0x4] ;  /* 0x0000040616092981 */ /* 0x000f28000c1e9900 */
[----:B------:R-:W5:Y:S04]  /*0360*/  LDG.E.CONSTANT R12, desc[UR6][R30.64] ;  /* 0x000000061e0c7981 */ /* 0x000f68000c1e9900 */
        /* <DEDUP_REMOVED lines=10> */
[----:B------:R-:W5:Y:S01]  /*0410*/  LDG.E.CONSTANT R23, desc[UR6][R30.64+0x2c] ;  /* 0x00002c061e177981 */ /* 0x000f62000c1e9900 */
[----:B------:R-:W0:Y:S01]  /*0420*/  S2UR UR5, SR_CgaCtaId ;  /* 0x00000000000579c3 */ /* 0x000e220000008800 */
[----:B------:R-:W-:Y:S01]  /*0430*/  UMOV UR4, 0x400 ;  /* 0x0000040000047882 */ /* 0x000fe20000000000 */
[----:B------:R-:W-:Y:S01]  /*0440*/  LEA R4, R5, R0, 0x1 ;  /* 0x0000000005047211 */ /* 0x000fe200078e08ff */
[----:B------:R-:W-:Y:S01]  /*0450*/  IMAD R28, R2, -0x90, R35 ;  /* 0xffffff70021c7824 */ /* 0x000fe200078e0223 */
[----:B------:R-:W5:Y:S02]  /*0460*/  LDG.E.CONSTANT R24, desc[UR6][R30.64+0x30] ;  /* 0x000030061e187981 */ /* 0x000f64000c1e9900 */
[----:B------:R-:W-:-:S02]  /*0470*/  LEA R4, R4, R4, 0x1 ;  /* 0x0000000404047211 */ /* 0x000fc400078e08ff */
[----:B------:R-:W5:Y:S04]  /*0480*/  LDG.E.CONSTANT R25, desc[UR6][R30.64+0x34] ;  /* 0x000034061e197981 */ /* 0x000f68000c1e9900 */
[----:B------:R-:W5:Y:S04]  /*0490*/  LDG.E.CONSTANT R26, desc[UR6][R30.64+0x38] ;  /* 0x000038061e1a7981 */ /* 0x000f68000c1e9900 */
[----:B------:R-:W5:Y:S04]  /*04a0*/  LDG.E.CONSTANT R27, desc[UR6][R30.64+0x3c] ;  /* 0x00003c061e1b7981 */ /* 0x000f68000c1e9900 */
[----:B------:R-:W5:Y:S01]  /*04b0*/  LDG.E.CONSTANT R5, desc[UR6][R30.64+0x44] ;  /* 0x000044061e057981 */ /* 0x000f62000c1e9900 */
[----:B0-----:R-:W-:-:S03]  /*04c0*/  ULEA UR8, UR5, UR4, 0x18 ;  /* 0x0000000405087291 */ /* 0x001fc6000f8ec0ff */
[----:B------:R-:W5:Y:S01]  /*04d0*/  LDG.E.CONSTANT R6, desc[UR6][R30.64+0x48] ;  /* 0x000048061e067981 */ /* 0x000f62000c1e9900 */
[----:B------:R-:W-:-:S03]  /*04e0*/  UIADD3 UR4, UPT, UPT, UR4, 0x600, URZ ;  /* 0x0000060004047890 */ /* 0x000fc6000fffe0ff */
[----:B------:R-:W5:Y:S01]  /*04f0*/  LDG.E.CONSTANT R8, desc[UR6][R30.64+0x50] ;  /* 0x000050061e087981 */ /* 0x000f62000c1e9900 */
[----:B------:R-:W-:Y:S01]  /*0500*/  ULEA UR4, UR5, UR4, 0x18 ;  /* 0x0000000405047291 */ /* 0x000fe2000f8ec0ff */
[----:B------:R-:W-:Y:S01]  /*0510*/  LEA R40, R4, UR8, 0x2 ;  /* 0x0000000804287c11 */ /* 0x000fe2000f8e10ff */
[----:B------:R-:W-:Y:S04]  /*0520*/  BAR.SYNC.DEFER_BLOCKING 0x0 ;  /* 0x0000000000007b1d */ /* 0x000fe80000010000 */
[----:B------:R-:W-:Y:S02]  /*0530*/  LEA R28, R28, UR4, 0x2 ;  /* 0x000000041c1c7c11 */ /* 0x000fe4000f8e10ff */
[----:B------:R-:W5:Y:S04]  /*0540*/  LDG.E.CONSTANT R4, desc[UR6][R30.64+0x40] ;  /* 0x000040061e047981 */ /* 0x000f68000c1e9900 */
[----:B------:R-:W5:Y:S04]  /*0550*/  LDG.E.CONSTANT R11, desc[UR6][R30.64+0x5c] ;  /* 0x00005c061e0b7981 */ /* 0x000f68000c1e9900 */
[----:B--2---:R0:W-:Y:S04]  /*0560*/  STS [R40+0x8], R10 ;  /* 0x0000080a28007388 */ /* 0x0041e80000000800 */
[----:B---3--:R1:W-:Y:S04]  /*0570*/  STS [R40], R7 ;  /* 0x0000000728007388 */ /* 0x0083e80000000800 */
[----:B----4-:R2:W-:Y:S04]  /*0580*/  STS [R40+0x4], R9 ;  /* 0x0000040928007388 */ /* 0x0105e80000000800 */
[----:B0-----:R-:W3:Y:S04]  /*0590*/  LDG.E.CONSTANT R10, desc[UR6][R30.64+0x58] ;  /* 0x000058061e0a7981 */ /* 0x001ee8000c1e9900 */
[----:B-1----:R-:W4:Y:S04]  /*05a0*/  LDG.E.CONSTANT R7, desc[UR6][R30.64+0x4c] ;  /* 0x00004c061e077981 */ /* 0x002f28000c1e9900 */
[----:B--2---:R-:W3:Y:S04]  /*05b0*/  LDG.E.CONSTANT R9, desc[UR6][R30.64+0x54] ;  /* 0x000054061e097981 */ /* 0x004ee8000c1e9900 */
[----:B-----5:R0:W-:Y:S04]  /*05c0*/  STS.128 [R28], R12 ;  /* 0x0000000c1c007388 */ /* 0x0201e80000000c00 */
[----:B------:R1:W-:Y:S04]  /*05d0*/  STS.128 [R28+0x10], R16 ;  /* 0x000010101c007388 */ /* 0x0003e80000000c00 */
[----:B0-----:R-:W2:Y:S04]  /*05e0*/  LDG.E.CONSTANT R12, desc[UR6][R30.64+0x60] ;  /* 0x000060061e0c7981 */ /* 0x001ea8000c1e9900 */
[----:B------:R-:W2:Y:S04]  /*05f0*/  LDG.E.CONSTANT R13, desc[UR6][R30.64+0x64] ;  /* 0x000064061e0d7981 */ /* 0x000ea8000c1e9900 */
[----:B------:R-:W2:Y:S04]  /*0600*/  LDG.E.CONSTANT R14, desc[UR6][R30.64+0x68] ;  /* 0x000068061e0e7981 */ /* 0x000ea8000c1e9900 */
[----:B------:R0:W-:Y:S04]  /*0610*/  STS.128 [R28+0x20], R20 ;  /* 0x000020141c007388 */ /* 0x0001e80000000c00 */
[----:B------:R-:W2:Y:S04]  /*0620*/  LDG.E.CONSTANT R15, desc[UR6][R30.64+0x6c] ;  /* 0x00006c061e0f7981 */ /* 0x000ea8000c1e9900 */
[----:B-1----:R-:W5:Y:S04]  /*0630*/  LDG.E.CONSTANT R16, desc[UR6][R30.64+0x70] ;  /* 0x000070061e107981 */ /* 0x002f68000c1e9900 */
[----:B------:R-:W5:Y:S04]  /*0640*/  LDG.E.CONSTANT R17, desc[UR6][R30.64+0x74] ;  /* 0x000074061e117981 */ /* 0x000f68000c1e9900 */
[----:B------:R-:W5:Y:S04]  /*0650*/  LDG.E.CONSTANT R18, desc[UR6][R30.64+0x78] ;  /* 0x000078061e127981 */ /* 0x000f68000c1e9900 */
[----:B------:R-:W5:Y:S04]  /*0660*/  LDG.E.CONSTANT R19, desc[UR6][R30.64+0x7c] ;  /* 0x00007c061e137981 */ /* 0x000f68000c1e9900 */
[----:B0-----:R-:W5:Y:S04]  /*0670*/  LDG.E.CONSTANT R20, desc[UR6][R30.64+0x80] ;  /* 0x000080061e147981 */ /* 0x001f68000c1e9900 */
[----:B------:R-:W5:Y:S04]  /*0680*/  LDG.E.CONSTANT R21, desc[UR6][R30.64+0x84] ;  /* 0x000084061e157981 */ /* 0x000f68000c1e9900 */
[----:B------:R-:W5:Y:S04]  /*0690*/  LDG.E.CONSTANT R22, desc[UR6][R30.64+0x88] ;  /* 0x000088061e167981 */ /* 0x000f68000c1e9900 */
[----:B------:R-:W5:Y:S04]  /*06a0*/  LDG.E.CONSTANT R23, desc[UR6][R30.64+0x8c] ;  /* 0x00008c061e177981 */ /* 0x000f68000c1e9900 */
[----:B------:R0:W-:Y:S01]  /*06b0*/  STS.128 [R28+0x30], R24 ;  /* 0x000030181c007388 */ /* 0x0001e20000000c00 */
[----:B------:R-:W-:Y:S01]  /*06c0*/  MOV R41, RZ ;  /* 0x000000ff00297202 */ /* 0x000fe20000000f00 */
[----:B------:R-:W-:-:S02]  /*06d0*/  UPLOP3.LUT UP1, UPT, UPT, UPT, UP0, 0x80, 0x8 ;  /* 0x000000000008789c */ /* 0x000fc40003f2f000 */
[----:B----4-:R0:W-:Y:S04]  /*06e0*/  STS.128 [R28+0x40], R4 ;  /* 0x000040041c007388 */ /* 0x0101e80000000c00 */
[----:B---3--:R0:W-:Y:S04]  /*06f0*/  STS.128 [R28+0x50], R8 ;  /* 0x000050081c007388 */ /* 0x0081e80000000c00 */
[----:B--2---:R0:W-:Y:S04]  /*0700*/  STS.128 [R28+0x60], R12 ;  /* 0x0000600c1c007388 */ /* 0x0041e80000000c00 */
[----:B-----5:R0:W-:Y:S04]  /*0710*/  STS.128 [R28+0x70], R16 ;  /* 0x000070101c007388 */ /* 0x0201e80000000c00 */
[----:B------:R0:W-:Y:S01]  /*0720*/  STS.128 [R28+0x80], R20 ;  /* 0x000080141c007388 */ /* 0x0001e20000000c00 */
[----:B------:R-:W-:Y:S06]  /*0730*/  BAR.SYNC.DEFER_BLOCKING 0x0 ;  /* 0x0000000000007b1d */ /* 0x000fec0000010000 */
.L_x_0:
[C---:B------:R-:W-:Y:S02]  /*0740*/  IMAD R39, R41.reuse, 0x180, R34 ;  /* 0x0000018029277824 */ /* 0x040fe400078e0222 */
[C---:B------:R-:W-:Y:S01]  /*0750*/  IMAD R40, R41.reuse, 0x90, R32 ;  /* 0x0000009029287824 */ /* 0x040fe200078e0220 */
[----:B------:R-:W-:Y:S02]  /*0760*/  IADD3 R41, PT, PT, R41, 0x1, RZ ;  /* 0x0000000129297810 */ /* 0x000fe40007ffe0ff */
[----:B0-----:R-:W-:Y:S02]  /*0770*/  LDS R5, [R39] ;  /* 0x0000000027057984 */ /* 0x001fe40000000800 */
[----:B------:R-:W-:Y:S02]  /*0780*/  ISETP.NE.AND P3, PT, R41, 0x4, PT ;  /* 0x000000042900780c */ /* 0x000fe40003f65270 */
[----:B------:R-:W0:Y:S04]  /*0790*/  LDS.128 R28, [R40] ;  /* 0x00000000281c7984 */ /* 0x000e280000000c00 */
[----:B------:R-:W-:Y:S04]  /*07a0*/  LDS R4, [R39+0x60] ;  /* 0x0000600027047984 */ /* 0x000fe80000000800 */
[----:B------:R-:W1:Y:S04]  /*07b0*/  LDS.128 R24, [R40+0x20] ;  /* 0x0000200028187984 */ /* 0x000e680000000c00 */
[----:B------:R-:W2:Y:S04]  /*07c0*/  LDS R7, [R39+0x8] ;  /* 0x0000080027077984 */ /* 0x000ea80000000800 */
[----:B------:R-:W3:Y:S04]  /*07d0*/  LDS R6, [R39+0x68] ;  /* 0x0000680027067984 */ /* 0x000ee80000000800 */
[----:B------:R-:W-:Y:S04]  /*07e0*/  LDS.128 R16, [R40+0x40] ;  /* 0x0000400028107984 */ /* 0x000fe80000000c00 */
[----:B------:R-:W4:Y:S04]  /*07f0*/  LDS R9, [R39+0xc0] ;  /* 0x0000c00027097984 */ /* 0x000f280000000800 */
[----:B------:R-:W-:Y:S04]  /*0800*/  LDS.128 R20, [R40+0x60] ;  /* 0x0000600028147984 */ /* 0x000fe80000000c00 */
[----:B------:R-:W5:Y:S04]  /*0810*/  LDS R8, [R39+0x120] ;  /* 0x0001200027087984 */ /* 0x000f680000000800 */
[----:B------:R-:W-:Y:S01]  /*0820*/  LDS R13, [R39+0xc] ;  /* 0x00000c00270d7984 */ /* 0x000fe20000000800 */
[----:B0-----:R-:W-:-:S03]  /*0830*/  FFMA R5, R5, R28, R36 ;  /* 0x0000001c05057223 */ /* 0x001fc60000000024 */
[----:B------:R-:W-:Y:S04]  /*0840*/  LDS R15, [R39+0x6c] ;  /* 0x00006c00270f7984 */ /* 0x000fe80000000800 */
[----:B------:R-:W-:Y:S01]  /*0850*/  LDS R36, [R39+0x158] ;  /* 0x0001580027247984 */ /* 0x000fe20000000800 */
[----:B-1----:R-:W-:-:S03]  /*0860*/  FFMA R10, R4, R25, R5 ;  /* 0x00000019040a7223 */ /* 0x002fc60000000005 */
[----:B------:R-:W0:Y:S01]  /*0870*/  LDS R5, [R39+0xc8] ;  /* 0x0000c80027057984 */ /* 0x000e220000000800 */
[----:B--2---:R-:W-:-:S03]  /*0880*/  FFMA R11, R7, R28, R38 ;  /* 0x0000001c070b7223 */ /* 0x004fc60000000026 */
[----:B------:R-:W1:Y:S01]  /*0890*/  LDS R4, [R39+0x128] ;  /* 0x0001280027047984 */ /* 0x000e620000000800 */
[----:B---3--:R-:W-:-:S03]  /*08a0*/  FFMA R12, R6, R25, R11 ;  /* 0x00000019060c7223 */ /* 0x008fc6000000000b */
[----:B------:R-:W-:Y:S04]  /*08b0*/  LDS R25, [R39+0x78] ;  /* 0x0000780027197984 */ /* 0x000fe80000000800 */
[----:B------:R-:W-:Y:S01]  /*08c0*/  LDS R38, [R39+0x160] ;  /* 0x0001600027267984 */ /* 0x000fe20000000800 */
[----:B----4-:R-:W-:-:S03]  /*08d0*/  FFMA R9, R9, R18, R10 ;  /* 0x0000001209097223 */ /* 0x010fc6000000000a */
[----:B------:R-:W2:Y:S01]  /*08e0*/  LDS R10, [R39+0x4] ;  /* 0x00000400270a7984 */ /* 0x000ea20000000800 */
[----:B-----5:R-:W-:-:S03]  /*08f0*/  FFMA R9, R8, R23, R9 ;  /* 0x0000001708097223 */ /* 0x020fc60000000009 */
[----:B------:R-:W-:Y:S01]  /*0900*/  LDS R8, [R39+0xc4] ;  /* 0x0000c40027087984 */ /* 0x000fe20000000800 */
[----:B0-----:R-:W-:-:S04]  /*0910*/  FFMA R11, R5, R18, R12 ;  /* 0x00000012050b7223 */ /* 0x001fc8000000000c */
[----:B-1----:R-:W-:Y:S02]  /*0920*/  FFMA R12, R4, R23, R11 ;  /* 0x00000017040c7223 */ /* 0x002fe4000000000b */
[----:B------:R-:W0:Y:S02]  /*0930*/  LDS R11, [R39+0x64] ;  /* 0x00006400270b7984 */ /* 0x000e240000000800 */
[-C--:B------:R-:W-:Y:S02]  /*0940*/  FFMA R12, R13, R29.reuse, R12 ;  /* 0x0000001d0d0c7223 */ /* 0x080fe4000000000c */
[----:B------:R-:W-:Y:S02]  /*0950*/  LDS R13, [R39+0x12c] ;  /* 0x00012c00270d7984 */ /* 0x000fe40000000800 */
[----:B------:R-:W-:Y:S02]  /*0960*/  FFMA R23, R15, R26, R12 ;  /* 0x0000001a0f177223 */ /* 0x000fe4000000000c */
[----:B------:R-:W-:Y:S01]  /*0970*/  LDS R15, [R39+0x124] ;  /* 0x00012400270f7984 */ /* 0x000fe20000000800 */
[----:B--2---:R-:W-:-:S03]  /*0980*/  FFMA R10, R10, R29, R9 ;  /* 0x0000001d0a0a7223 */ /* 0x004fc60000000009 */
[----:B------:R-:W1:Y:S01]  /*0990*/  LDS R12, [R39+0xcc] ;  /* 0x0000cc00270c7984 */ /* 0x000e620000000800 */
[----:B0-----:R-:W-:-:S03]  /*09a0*/  FFMA R11, R11, R26, R10 ;  /* 0x0000001a0b0b7223 */ /* 0x001fc6000000000a */
[----:B------:R-:W-:Y:S01]  /*09b0*/  LDS R26, [R39+0x18] ;  /* 0x00001800271a7984 */ /* 0x000fe20000000800 */
[----:B------:R-:W-:-:S03]  /*09c0*/  FFMA R14, R8, R19, R11 ;  /* 0x00000013080e7223 */ /* 0x000fc6000000000b */
[----:B------:R-:W0:Y:S01]  /*09d0*/  LDS.128 R8, [R40+0x70] ;  /* 0x0000700028087984 */ /* 0x000e220000000c00 */
[----:B-1----:R-:W-:-:S03]  /*09e0*/  FFMA R12, R12, R19, R23 ;  /* 0x000000130c0c7223 */ /* 0x002fc60000000017 */
[----:B------:R-:W-:Y:S01]  /*09f0*/  LDS R19, [R39+0xd0] ;  /* 0x0000d00027137984 */ /* 0x000fe20000000800 */
[-C--:B0-----:R-:W-:Y:S01]  /*0a00*/  FFMA R14, R15, R8.reuse, R14 ;  /* 0x000000080f0e7223 */ /* 0x081fe2000000000e */
[----:B------:R-:W-:-:S03]  /*0a10*/  FFMA R8, R13, R8, R12 ;  /* 0x000000080d087223 */ /* 0x000fc6000000000c */
[-C--:B------:R-:W-:Y:S02]  /*0a20*/  FFMA R15, R7, R30.reuse, R14 ;  /* 0x0000001e070f7223 */ /* 0x080fe4000000000e */
[----:B------:R-:W0:Y:S02]  /*0a30*/  LDS R7, [R39+0x10] ;  /* 0x0000100027077984 */ /* 0x000e240000000800 */
[----:B------:R-:W-:Y:S02]  /*0a40*/  FFMA R18, R6, R27, R15 ;  /* 0x0000001b06127223 */ /* 0x000fe4000000000f */
[----:B------:R-:W1:Y:S04]  /*0a50*/  LDS.128 R12, [R40+0x50] ;  /* 0x00005000280c7984 */ /* 0x000e680000000c00 */
[----:B------:R-:W2:Y:S01]  /*0a60*/  LDS R6, [R39+0x70] ;  /* 0x0000700027067984 */ /* 0x000ea20000000800 */
[----:B0-----:R-:W-:-:S03]  /*0a70*/  FFMA R7, R7, R30, R8 ;  /* 0x0000001e07077223 */ /* 0x001fc60000000008 */
[----:B------:R-:W-:Y:S01]  /*0a80*/  LDS R8, [R39+0x20] ;  /* 0x0000200027087984 */ /* 0x000fe20000000800 */
[----:B-1----:R-:W-:-:S03]  /*0a90*/  FFMA R23, R5, R12, R18 ;  /* 0x0000000c05177223 */ /* 0x002fc60000000012 */
[----:B------:R-:W0:Y:S01]  /*0aa0*/  LDS R18, [R39+0x130] ;  /* 0x0001300027127984 */ /* 0x000e220000000800 */
[----:B--2---:R-:W-:Y:S01]  /*0ab0*/  FFMA R6, R6, R27, R7 ;  /* 0x0000001b06067223 */ /* 0x004fe20000000007 */
[----:B------:R-:W-:-:S03]  /*0ac0*/  FFMA R23, R4, R9, R23 ;  /* 0x0000000904177223 */ /* 0x000fc60000000017 */
[----:B------:R-:W-:Y:S01]  /*0ad0*/  FFMA R19, R19, R12, R6 ;  /* 0x0000000c13137223 */ /* 0x000fe20000000006 */
[----:B------:R-:W-:Y:S01]  /*0ae0*/  FFMA R26, R26, R31, R23 ;  /* 0x0000001f1a1a7223 */ /* 0x000fe20000000017 */
[----:B------:R-:W1:Y:S04]  /*0af0*/  LDS.128 R4, [R40+0x30] ;  /* 0x0000300028047984 */ /* 0x000e680000000c00 */
[----:B------:R-:W-:Y:S04]  /*0b00*/  LDS R12, [R39+0xe0] ;  /* 0x0000e000270c7984 */ /* 0x000fe80000000800 */
[----:B------:R-:W-:Y:S01]  /*0b10*/  LDS R23, [R39+0x140] ;  /* 0x0001400027177984 */ /* 0x000fe20000000800 */
[----:B0-----:R-:W-:-:S03]  /*0b20*/  FFMA R9, R18, R9, R19 ;  /* 0x0000000912097223 */ /* 0x001fc60000000013 */
[----:B------:R-:W0:Y:S01]  /*0b30*/  LDS R19, [R39+0x80] ;  /* 0x0000800027137984 */ /* 0x000e220000000800 */
[----:B------:R-:W-:-:S03]  /*0b40*/  FFMA R28, R8, R31, R9 ;  /* 0x0000001f081c7223 */ /* 0x000fc60000000009 */
[----:B------:R-:W2:Y:S01]  /*0b50*/  LDS R18, [R39+0xd8] ;  /* 0x0000d80027127984 */ /* 0x000ea20000000800 */
[----:B-1----:R-:W-:-:S03]  /*0b60*/  FFMA R25, R25, R4, R26 ;  /* 0x0000000419197223 */ /* 0x002fc6000000001a */
[----:B------:R-:W1:Y:S01]  /*0b70*/  LDS R9, [R39+0x138] ;  /* 0x0001380027097984 */ /* 0x000e620000000800 */
[----:B0-----:R-:W-:-:S03]  /*0b80*/  FFMA R27, R19, R4, R28 ;  /* 0x00000004131b7223 */ /* 0x001fc6000000001c */
[----:B------:R-:W-:Y:S01]  /*0b90*/  LDS.128 R28, [R40+0x10] ;  /* 0x00001000281c7984 */ /* 0x000fe20000000c00 */
[-C--:B------:R-:W-:Y:S01]  /*0ba0*/  FFMA R4, R12, R13.reuse, R27 ;  /* 0x0000000d0c047223 */ /* 0x080fe2000000001b */
[----:B--2---:R-:W-:Y:S02]  /*0bb0*/  FFMA R18, R18, R13, R25 ;  /* 0x0000000d12127223 */ /* 0x004fe40000000019 */
[----:B------:R-:W-:Y:S01]  /*0bc0*/  LDS R27, [R39+0x30] ;  /* 0x00003000271b7984 */ /* 0x000fe20000000800 */
[-C--:B------:R-:W-:Y:S01]  /*0bd0*/  FFMA R13, R23, R10.reuse, R4 ;  /* 0x0000000a170d7223 */ /* 0x080fe20000000004 */
[----:B-1----:R-:W-:Y:S02]  /*0be0*/  FFMA R9, R9, R10, R18 ;  /* 0x0000000a09097223 */ /* 0x002fe40000000012 */
[----:B------:R-:W0:Y:S04]  /*0bf0*/  LDS R4, [R39+0x24] ;  /* 0x0000240027047984 */ /* 0x000e280000000800 */
[----:B------:R-:W1:Y:S04]  /*0c00*/  LDS R18, [R39+0x1c] ;  /* 0x00001c0027127984 */ /* 0x000e680000000800 */
[----:B------:R-:W2:Y:S04]  /*0c10*/  LDS R10, [R39+0x84] ;  /* 0x00008400270a7984 */ /* 0x000ea80000000800 */
[----:B------:R-:W-:Y:S01]  /*0c20*/  LDS R25, [R39+0x148] ;  /* 0x0001480027197984 */ /* 0x000fe20000000800 */
[----:B0-----:R-:W-:-:S03]  /*0c30*/  FFMA R13, R4, R28, R13 ;  /* 0x0000001c040d7223 */ /* 0x001fc6000000000d */
[----:B------:R-:W0:Y:S01]  /*0c40*/  LDS R4, [R39+0x7c] ;  /* 0x00007c0027047984 */ /* 0x000e220000000800 */
[----:B-1----:R-:W-:-:S03]  /*0c50*/  FFMA R9, R18, R28, R9 ;  /* 0x0000001c12097223 */ /* 0x002fc60000000009 */
[----:B------:R-:W-:Y:S01]  /*0c60*/  LDS R18, [R39+0x144] ;  /* 0x0001440027127984 */ /* 0x000fe20000000800 */
[-C--:B--2---:R-:W-:Y:S01]  /*0c70*/  FFMA R10, R10, R5.reuse, R13 ;  /* 0x000000050a0a7223 */ /* 0x084fe2000000000d */
[----:B0-----:R-:W-:Y:S02]  /*0c80*/  FFMA R4, R4, R5, R9 ;  /* 0x0000000504047223 */ /* 0x001fe40000000009 */
[----:B------:R-:W0:Y:S04]  /*0c90*/  LDS R9, [R39+0xdc] ;  /* 0x0000dc0027097984 */ /* 0x000e280000000800 */
[----:B------:R-:W1:Y:S01]  /*0ca0*/  LDS R5, [R39+0xe4] ;  /* 0x0000e40027057984 */ /* 0x000e620000000800 */
[----:B0-----:R-:W-:-:S03]  /*0cb0*/  FFMA R9, R9, R14, R4 ;  /* 0x0000000e09097223 */ /* 0x001fc60000000004 */
[----:B------:R-:W0:Y:S01]  /*0cc0*/  LDS R4, [R39+0x13c] ;  /* 0x00013c0027047984 */ /* 0x000e220000000800 */
[----:B-1----:R-:W-:-:S03]  /*0cd0*/  FFMA R5, R5, R14, R10 ;  /* 0x0000000e05057223 */ /* 0x002fc6000000000a */
[----:B------:R-:W1:Y:S01]  /*0ce0*/  LDS R10, [R39+0x28] ;  /* 0x00002800270a7984 */ /* 0x000e620000000800 */
[-C--:B0-----:R-:W-:Y:S01]  /*0cf0*/  FFMA R9, R4, R11.reuse, R9 ;  /* 0x0000000b04097223 */ /* 0x081fe20000000009 */
[----:B------:R-:W-:Y:S02]  /*0d00*/  FFMA R11, R18, R11, R5 ;  /* 0x0000000b120b7223 */ /* 0x000fe40000000005 */
[----:B------:R-:W-:Y:S01]  /*0d10*/  LDS R4, [R39+0xe8] ;  /* 0x0000e80027047984 */ /* 0x000fe20000000800 */
[-C--:B------:R-:W-:Y:S01]  /*0d20*/  FFMA R14, R8, R29.reuse, R9 ;  /* 0x0000001d080e7223 */ /* 0x080fe20000000009 */
[----:B-1----:R-:W-:Y:S02]  /*0d30*/  FFMA R18, R10, R29, R11 ;  /* 0x0000001d0a127223 */ /* 0x002fe4000000000b */
[----:B------:R-:W0:Y:S01]  /*0d40*/  LDS R5, [R39+0x88] ;  /* 0x0000880027057984 */ /* 0x000e220000000800 */
[----:B------:R-:W-:-:S03]  /*0d50*/  FFMA R19, R19, R6, R14 ;  /* 0x0000000613137223 */ /* 0x000fc6000000000e */
[----:B------:R-:W1:Y:S01]  /*0d60*/  LDS.128 R8, [R40+0x80] ;  /* 0x0000800028087984 */ /* 0x000e620000000c00 */
[----:B------:R-:W-:-:S03]  /*0d70*/  FFMA R12, R12, R15, R19 ;  /* 0x0000000f0c0c7223 */ /* 0x000fc60000000013 */
[----:B------:R-:W2:Y:S04]  /*0d80*/  LDS R14, [R39+0x90] ;  /* 0x00009000270e7984 */ /* 0x000ea80000000800 */
[----:B------:R-:W3:Y:S01]  /*0d90*/  LDS R19, [R39+0xf0] ;  /* 0x0000f00027137984 */ /* 0x000ee20000000800 */
[----:B0-----:R-:W-:-:S03]  /*0da0*/  FFMA R13, R5, R6, R18 ;  /* 0x00000006050d7223 */ /* 0x001fc60000000012 */
[----:B------:R-:W0:Y:S01]  /*0db0*/  LDS R5, [R39+0x38] ;  /* 0x0000380027057984 */ /* 0x000e220000000800 */
[----:B------:R-:W-:Y:S01]  /*0dc0*/  FFMA R6, R4, R15, R13 ;  /* 0x0000000f04067223 */ /* 0x000fe2000000000d */
[-C--:B-1----:R-:W-:Y:S02]  /*0dd0*/  FFMA R18, R23, R8.reuse, R12 ;  /* 0x0000000817127223 */ /* 0x082fe4000000000c */
[----:B------:R-:W1:Y:S01]  /*0de0*/  LDS R4, [R39+0x98] ;  /* 0x0000980027047984 */ /* 0x000e620000000800 */
[----:B------:R-:W-:Y:S01]  /*0df0*/  FFMA R8, R25, R8, R6 ;  /* 0x0000000819087223 */ /* 0x000fe20000000006 */
[----:B------:R-:W-:Y:S02]  /*0e00*/  FFMA R27, R27, R30, R18 ;  /* 0x0000001e1b1b7223 */ /* 0x000fe40000000012 */
[----:B------:R-:W4:Y:S02]  /*0e10*/  LDS R13, [R39+0xf8] ;  /* 0x0000f800270d7984 */ /* 0x000f240000000800 */
[----:B--2---:R-:W-:-:S02]  /*0e20*/  FFMA R14, R14, R7, R27 ;  /* 0x000000070e0e7223 */ /* 0x004fc4000000001b */
[----:B------:R-:W2:Y:S02]  /*0e30*/  LDS R12, [R39+0x150] ;  /* 0x00015000270c7984 */ /* 0x000ea40000000800 */
[----:B---3--:R-:W-:Y:S02]  /*0e40*/  FFMA R19, R19, R20, R14 ;  /* 0x0000001413137223 */ /* 0x008fe4000000000e */
[----:B------:R-:W3:Y:S04]  /*0e50*/  LDS R6, [R39+0x34] ;  /* 0x0000340027067984 */ /* 0x000ee80000000800 */
[----:B------:R-:W-:Y:S04]  /*0e60*/  LDS R14, [R39+0xf4] ;  /* 0x0000f400270e7984 */ /* 0x000fe80000000800 */
[----:B------:R-:W-:Y:S01]  /*0e70*/  LDS R23, [R39+0x154] ;  /* 0x0001540027177984 */ /* 0x000fe20000000800 */
[----:B0-----:R-:W-:-:S03]  /*0e80*/  FFMA R15, R5, R30, R8 ;  /* 0x0000001e050f7223 */ /* 0x001fc60000000008 */
[----:B------:R-:W0:Y:S01]  /*0e90*/  LDS R8, [R39+0x3c] ;  /* 0x00003c0027087984 */ /* 0x000e220000000800 */
[----:B-1----:R-:W-:-:S03]  /*0ea0*/  FFMA R18, R4, R7, R15 ;  /* 0x0000000704127223 */ /* 0x002fc6000000000f */
[----:B------:R-:W1:Y:S01]  /*0eb0*/  LDS R15, [R39+0x94] ;  /* 0x00009400270f7984 */ /* 0x000e620000000800 */
[----:B----4-:R-:W-:-:S03]  /*0ec0*/  FFMA R25, R13, R20, R18 ;  /* 0x000000140d197223 */ /* 0x010fc60000000012 */
[----:B------:R-:W4:Y:S01]  /*0ed0*/  LDS R7, [R39+0x9c] ;  /* 0x00009c0027077984 */ /* 0x000f220000000800 */
[-C--:B--2---:R-:W-:Y:S01]  /*0ee0*/  FFMA R27, R12, R9.reuse, R19 ;  /* 0x000000090c1b7223 */ /* 0x084fe20000000013 */
[----:B------:R-:W-:Y:S02]  /*0ef0*/  FFMA R29, R36, R9, R25 ;  /* 0x00000009241d7223 */ /* 0x000fe40000000019 */
[----:B------:R-:W2:Y:S01]  /*0f00*/  LDS R18, [R39+0xfc] ;  /* 0x0000fc0027127984 */ /* 0x000ea20000000800 */
[----:B---3--:R-:W-:-:S03]  /*0f10*/  FFMA R12, R6, R31, R27 ;  /* 0x0000001f060c7223 */ /* 0x008fc6000000001b */
[----:B------:R-:W3:Y:S04]  /*0f20*/  LDS R19, [R39+0x15c] ;  /* 0x00015c0027137984 */ /* 0x000ee80000000800 */
[----:B------:R-:W5:Y:S04]  /*0f30*/  LDS R9, [R39+0x40] ;  /* 0x0000400027097984 */ /* 0x000f680000000800 */
[----:B------:R-:W5:Y:S04]  /*0f40*/  LDS R6, [R39+0xa0] ;  /* 0x0000a00027067984 */ /* 0x000f680000000800 */
[----:B------:R-:W5:Y:S01]  /*0f50*/  LDS R25, [R39+0x100] ;  /* 0x0001000027197984 */ /* 0x000f620000000800 */
[----:B0-----:R-:W-:Y:S01]  /*0f60*/  FFMA R8, R8, R31, R29 ;  /* 0x0000001f08087223 */ /* 0x001fe2000000001d */
[----:B-1----:R-:W-:-:S03]  /*0f70*/  FFMA R15, R15, R16, R12 ;  /* 0x000000100f0f7223 */ /* 0x002fc6000000000c */
[----:B----4-:R-:W-:Y:S01]  /*0f80*/  FFMA R7, R7, R16, R8 ;  /* 0x0000001007077223 */ /* 0x010fe20000000008 */
[----:B------:R-:W-:-:S03]  /*0f90*/  FFMA R14, R14, R21, R15 ;  /* 0x000000150e0e7223 */ /* 0x000fc6000000000f */
[----:B--2---:R-:W-:Y:S01]  /*0fa0*/  FFMA R18, R18, R21, R7 ;  /* 0x0000001512127223 */ /* 0x004fe20000000007 */
[----:B------:R-:W-:-:S03]  /*0fb0*/  FFMA R14, R23, R10, R14 ;  /* 0x0000000a170e7223 */ /* 0x000fc6000000000e */
[----:B---3--:R-:W-:Y:S01]  /*0fc0*/  FFMA R18, R19, R10, R18 ;  /* 0x0000000a13127223 */ /* 0x008fe20000000012 */
[----:B------:R-:W-:-:S03]  /*0fd0*/  FFMA R5, R5, R24, R14 ;  /* 0x0000001805057223 */ /* 0x000fc6000000000e */
[----:B-----5:R-:W-:Y:S01]  /*0fe0*/  FFMA R9, R9, R24, R18 ;  /* 0x0000001809097223 */ /* 0x020fe20000000012 */
[----:B------:R-:W-:-:S03]  /*0ff0*/  FFMA R4, R4, R17, R5 ;  /* 0x0000001104047223 */ /* 0x000fc60000000005 */
[----:B------:R-:W-:Y:S01]  /*1000*/  FFMA R6, R6, R17, R9 ;  /* 0x0000001106067223 */ /* 0x000fe20000000009 */
[----:B------:R-:W-:-:S03]  /*1010*/  FFMA R13, R13, R22, R4 ;  /* 0x000000160d0d7223 */ /* 0x000fc60000000004 */
[----:B------:R-:W-:Y:S01]  /*1020*/  FFMA R25, R25, R22, R6 ;  /* 0x0000001619197223 */ /* 0x000fe20000000006 */
[----:B------:R-:W-:-:S03]  /*1030*/  FFMA R36, R36, R11, R13 ;  /* 0x0000000b24247223 */ /* 0x000fc6000000000d */
[----:B------:R-:W-:Y:S01]  /*1040*/  FFMA R38, R38, R11, R25 ;  /* 0x0000000b26267223 */ /* 0x000fe20000000019 */
[----:B------:R-:W-:Y:S06]  /*1050*/  @P3 BRA `(.L_x_0) ;  /* 0xfffffff400b83947 */ /* 0x000fec000383ffff */
[----:B------:R-:W-:Y:S01]  /*1060*/  HFMA2 R4, -RZ, RZ, 0, 5.9604644775390625e-08 ;  /* 0x00000001ff047431 */ /* 0x000fe200000001ff */
[----:B------:R-:W-:Y:S01]  /*1070*/  UPLOP3.LUT UP0, UPT, UPT, UPT, UPT, 0x40, 0x4 ;  /* 0x000000000004789c */ /* 0x000fe20003f0e870 */
[----:B------:R-:W-:Y:S10]  /*1080*/  BRA.U UP1, `(.L_x_1) ;  /* 0xfffffff101647547 */ /* 0x000ff4000b83ffff */
[----:B------:R-:W0:Y:S01]  /*1090*/  LDC.64 R4, c[0x0][0x390] ;  /* 0x0000e400ff047b82 */ /* 0x000e220000000a00 */
[----:B------:R-:W-:-:S04]  /*10a0*/  IMAD R33, R33, 0x70, R0 ;  /* 0x0000007021217824 */ /* 0x000fc800078e0200 */
[----:B------:R-:W-:-:S04]  /*10b0*/  IMAD R2, R2, 0xc40, R33 ;  /* 0x00000c4002027824 */ /* 0x000fc800078e0221 */
[----:B------:R-:W-:-:S05]  /*10c0*/  IMAD R2, R3, 0x38, R2 ;  /* 0x0000003803027824 */ /* 0x000fca00078e0202 */
[----:B------:R-:W-:-:S05]  /*10d0*/  IADD3 R3, PT, PT, R37, R2, RZ ;  /* 0x0000000225037210 */ /* 0x000fca0007ffe0ff */
[----:B0-----:R-:W-:-:S05]  /*10e0*/  IMAD.WIDE.U32 R2, R3, 0x4, R4 ;  /* 0x0000000403027825 */ /* 0x001fca00078e0004 */
[----:B------:R-:W-:Y:S04]  /*10f0*/  STG.E desc[UR6][R2.64], R36 ;  /* 0x0000002402007986 */ /* 0x000fe8000c101906 */
[----:B------:R-:W-:Y:S01]  /*1100*/  STG.E desc[UR6][R2.64+0x8], R38 ;  /* 0x0000082602007986 */ /* 0x000fe2000c101906 */
[----:B------:R-:W-:Y:S05]  /*1110*/  EXIT ;  /* 0x000000000000794d */ /* 0x000fea0003800000 */
.L_x_2:
[----:B------:R-:W-:-:S00]  /*1120*/  BRA `(.L_x_2) ;  /* 0xfffffffc00fc7947 */ /* 0x000fc0000383ffff */
[----:B------:R-:W-:-:S00]  /*1130*/  NOP ;  /* 0x0000000000007918 */ /* 0x000fc00000000000 */
        /* <DEDUP_REMOVED lines=12> */
.L_x_3:


//--------------------- .nv.shared.default_function_kernel0 --------------------------
	.section	.nv.shared.default_function_kernel0,"aw",@nobits
	.sectionflags	@""
	.align	4
.nv.shared.default_function_kernel0:
	.zero		20992


//--------------------- .nv.shared.reserved.0     --------------------------
	.section	.nv.shared.reserved.0,"aw",@nobits
	.weak		__nv_reservedSMEM_offset_0_alias
	.size		__nv_reservedSMEM_offset_0_alias, 0, 64
	.other		__nv_reservedSMEM_offset_0_alias,@"STO_CUDA_RESERVED_SHARED STV_DEFAULT"
__nv_reservedSMEM_offset_0_alias:
	.zero		0
	.zero		64


//--------------------- .nv.constant0.default_function_kernel0 --------------------------
	.section	.nv.constant0.default_function_kernel0,"a",@progbits
	.sectionflags	@""
	.align	4
.nv.constant0.default_function_kernel0:
	.zero		920


//--------------------- SYMBOLS --------------------------

	.type		.nv.reservedSmem.offset0,@object
	.size		.nv.reservedSmem.offset0,0x4
	.type		.nv.reservedSmem.cap,@object
	.size		.nv.reservedSmem.cap,0x4
